//
// Generated by NVIDIA NVVM Compiler
//
// Compiler Build ID: CL-36424714
// Cuda compilation tools, release 13.0, V13.0.88
// Based on NVVM 20.0.0
//

.version 9.0
.target sm_100
.address_size 64

	// .globl	_Z15assignToClusterPfS_Pi

.visible .entry _Z15assignToClusterPfS_Pi(
	.param .u64 .ptr .align 1 _Z15assignToClusterPfS_Pi_param_0,
	.param .u64 .ptr .align 1 _Z15assignToClusterPfS_Pi_param_1,
	.param .u64 .ptr .align 1 _Z15assignToClusterPfS_Pi_param_2
)
{
	.reg .pred 	%p<5>;
	.reg .b32 	%r<9>;
	.reg .b32 	%f<46>;
	.reg .b64 	%rd<11>;

	ld.param.u64 	%rd1, [_Z15assignToClusterPfS_Pi_param_0];
	ld.param.u64 	%rd2, [_Z15assignToClusterPfS_Pi_param_1];
	ld.param.u64 	%rd3, [_Z15assignToClusterPfS_Pi_param_2];
	mov.u32 	%r2, %ctaid.x;
	mov.u32 	%r3, %ntid.x;
	mov.u32 	%r4, %tid.x;
	mad.lo.s32 	%r1, %r2, %r3, %r4;
	setp.gt.s32 	%p1, %r1, 149;
	@%p1 bra 	$L__BB0_2;
	cvta.to.global.u64 	%rd4, %rd3;
	cvta.to.global.u64 	%rd5, %rd2;
	cvta.to.global.u64 	%rd6, %rd1;
	shl.b32 	%r5, %r1, 2;
	ld.global.f32 	%f1, [%rd5];
	mul.wide.s32 	%rd7, %r5, 4;
	add.s64 	%rd8, %rd6, %rd7;
	ld.global.f32 	%f2, [%rd8];
	sub.f32 	%f3, %f1, %f2;
	fma.rn.f32 	%f4, %f3, %f3, 0f00000000;
	ld.global.f32 	%f5, [%rd5+4];
	ld.global.f32 	%f6, [%rd8+4];
	sub.f32 	%f7, %f5, %f6;
	fma.rn.f32 	%f8, %f7, %f7, %f4;
	ld.global.f32 	%f9, [%rd5+8];
	ld.global.f32 	%f10, [%rd8+8];
	sub.f32 	%f11, %f9, %f10;
	fma.rn.f32 	%f12, %f11, %f11, %f8;
	ld.global.f32 	%f13, [%rd5+12];
	ld.global.f32 	%f14, [%rd8+12];
	sub.f32 	%f15, %f13, %f14;
	fma.rn.f32 	%f16, %f15, %f15, %f12;
	sqrt.rn.f32 	%f17, %f16;
	setp.equ.f32 	%p2, %f17, 0f7F800000;
	selp.f32 	%f18, 0f7F800000, %f17, %p2;
	selp.s32 	%r6, -1, 0, %p2;
	ld.global.f32 	%f19, [%rd5+16];
	sub.f32 	%f20, %f19, %f2;
	fma.rn.f32 	%f21, %f20, %f20, 0f00000000;
	ld.global.f32 	%f22, [%rd5+20];
	sub.f32 	%f23, %f22, %f6;
	fma.rn.f32 	%f24, %f23, %f23, %f21;
	ld.global.f32 	%f25, [%rd5+24];
	sub.f32 	%f26, %f25, %f10;
	fma.rn.f32 	%f27, %f26, %f26, %f24;
	ld.global.f32 	%f28, [%rd5+28];
	sub.f32 	%f29, %f28, %f14;
	fma.rn.f32 	%f30, %f29, %f29, %f27;
	sqrt.rn.f32 	%f31, %f30;
	setp.lt.f32 	%p3, %f31, %f18;
	selp.f32 	%f32, %f31, %f18, %p3;
	selp.b32 	%r7, 1, %r6, %p3;
	ld.global.f32 	%f33, [%rd5+32];
	sub.f32 	%f34, %f33, %f2;
	fma.rn.f32 	%f35, %f34, %f34, 0f00000000;
	ld.global.f32 	%f36, [%rd5+36];
	sub.f32 	%f37, %f36, %f6;
	fma.rn.f32 	%f38, %f37, %f37, %f35;
	ld.global.f32 	%f39, [%rd5+40];
	sub.f32 	%f40, %f39, %f10;
	fma.rn.f32 	%f41, %f40, %f40, %f38;
	ld.global.f32 	%f42, [%rd5+44];
	sub.f32 	%f43, %f42, %f14;
	fma.rn.f32 	%f44, %f43, %f43, %f41;
	sqrt.rn.f32 	%f45, %f44;
	setp.lt.f32 	%p4, %f45, %f32;
	selp.b32 	%r8, 2, %r7, %p4;
	mul.wide.s32 	%rd9, %r1, 4;
	add.s64 	%rd10, %rd4, %rd9;
	st.global.u32 	[%rd10], %r8;
$L__BB0_2:
	ret;

}
	// .globl	_Z15updateCentroidsPfPiS_
.visible .entry _Z15updateCentroidsPfPiS_(
	.param .u64 .ptr .align 1 _Z15updateCentroidsPfPiS__param_0,
	.param .u64 .ptr .align 1 _Z15updateCentroidsPfPiS__param_1,
	.param .u64 .ptr .align 1 _Z15updateCentroidsPfPiS__param_2
)
{
	.reg .pred 	%p<6>;
	.reg .b32 	%r<20>;
	.reg .b32 	%f<47>;
	.reg .b64 	%rd<17>;

	ld.param.u64 	%rd7, [_Z15updateCentroidsPfPiS__param_0];
	ld.param.u64 	%rd8, [_Z15updateCentroidsPfPiS__param_1];
	ld.param.u64 	%rd9, [_Z15updateCentroidsPfPiS__param_2];
	mov.u32 	%r9, %ctaid.x;
	mov.u32 	%r10, %ntid.x;
	mov.u32 	%r11, %tid.x;
	mad.lo.s32 	%r1, %r9, %r10, %r11;
	setp.gt.s32 	%p1, %r1, 2;
	@%p1 bra 	$L__BB1_9;
	cvta.to.global.u64 	%rd10, %rd8;
	add.s64 	%rd16, %rd10, 4;
	cvta.to.global.u64 	%rd11, %rd7;
	add.s64 	%rd15, %rd11, 16;
	mov.b32 	%r16, 0;
	mov.f32 	%f39, 0f00000000;
	mov.f32 	%f40, %f39;
	mov.f32 	%f41, %f39;
	mov.f32 	%f42, %f39;
	mov.u32 	%r18, %r16;
$L__BB1_2:
	ld.global.u32 	%r13, [%rd16+-4];
	setp.ne.s32 	%p2, %r13, %r1;
	@%p2 bra 	$L__BB1_4;
	ld.global.f32 	%f22, [%rd15+-16];
	add.f32 	%f42, %f22, %f42;
	ld.global.f32 	%f23, [%rd15+-12];
	add.f32 	%f41, %f23, %f41;
	ld.global.f32 	%f24, [%rd15+-8];
	add.f32 	%f40, %f24, %f40;
	ld.global.f32 	%f25, [%rd15+-4];
	add.f32 	%f39, %f25, %f39;
	add.s32 	%r18, %r18, 1;
$L__BB1_4:
	ld.global.u32 	%r14, [%rd16];
	setp.ne.s32 	%p3, %r14, %r1;
	@%p3 bra 	$L__BB1_6;
	ld.global.f32 	%f26, [%rd15];
	add.f32 	%f42, %f26, %f42;
	ld.global.f32 	%f27, [%rd15+4];
	add.f32 	%f41, %f27, %f41;
	ld.global.f32 	%f28, [%rd15+8];
	add.f32 	%f40, %f28, %f40;
	ld.global.f32 	%f29, [%rd15+12];
	add.f32 	%f39, %f29, %f39;
	add.s32 	%r18, %r18, 1;
$L__BB1_6:
	add.s32 	%r16, %r16, 2;
	add.s64 	%rd16, %rd16, 8;
	add.s64 	%rd15, %rd15, 32;
	setp.ne.s32 	%p4, %r16, 150;
	@%p4 bra 	$L__BB1_2;
	setp.lt.s32 	%p5, %r18, 1;
	@%p5 bra 	$L__BB1_9;
	shl.b32 	%r15, %r1, 2;
	cvt.rn.f32.u32 	%f30, %r18;
	div.rn.f32 	%f31, %f42, %f30;
	cvta.to.global.u64 	%rd12, %rd9;
	mul.wide.s32 	%rd13, %r15, 4;
	add.s64 	%rd14, %rd12, %rd13;
	st.global.f32 	[%rd14], %f31;
	div.rn.f32 	%f32, %f41, %f30;
	st.global.f32 	[%rd14+4], %f32;
	div.rn.f32 	%f33, %f40, %f30;
	st.global.f32 	[%rd14+8], %f33;
	div.rn.f32 	%f34, %f39, %f30;
	st.global.f32 	[%rd14+12], %f34;
$L__BB1_9:
	ret;

}


// ===== COMPILED SASS (sm_100) =====

	.target	sm_100

	.elftype	@"ET_EXEC"


//--------------------- .note.nv.tkinfo           --------------------------
	.section	.note.nv.tkinfo,"",@"SHT_NOTE"
	.sectionflags	@"SHF_NOTE_NV_TKINFO"
	.tkinfo
        /*0018*/ 	.word	0x00000002
        /*0030*/ 	.string	""
        /*0030*/ 	.string	"ptxas"
        /*0030*/ 	.string	"Cuda compilation tools, release 13.0, V13.0.88"
        /*0030*/ 	.string	"Build cuda_13.0.r13.0/compiler.36424714_0"
        /*0030*/ 	.string	"-arch sm_100 -m 64 "



//--------------------- .note.nv.cuinfo           --------------------------
	.section	.note.nv.cuinfo,"",@"SHT_NOTE"
	.sectionflags	@"SHF_NOTE_NV_CUINFO"
        /*0018*/ 	.short	0x0002
        /*001a*/ 	.short	0x0064
        /*001c*/ 	.short	0x0082
	.zero		2


//--------------------- .nv.info                  --------------------------
	.section	.nv.info,"",@"SHT_CUDA_INFO"
	.align	4


	//----- nvinfo : EIATTR_REGCOUNT
	.align		4
        /*0000*/ 	.byte	0x04, 0x2f
        /*0002*/ 	.short	(.L_1 - .L_0)
	.align		4
.L_0:
        /*0004*/ 	.word	index@(_Z15assignToClusterPfS_Pi)
        /*0008*/ 	.word	0x00000012


	//----- nvinfo : EIATTR_FRAME_SIZE
	.align		4
.L_1:
        /*000c*/ 	.byte	0x04, 0x11
        /*000e*/ 	.short	(.L_3 - .L_2)
	.align		4
.L_2:
        /*0010*/ 	.word	index@($__internal_1_$__cuda_sm20_sqrt_rn_f32_slowpath)
        /*0014*/ 	.word	0x00000000


	//----- nvinfo : EIATTR_FRAME_SIZE
	.align		4
.L_3:
        /*0018*/ 	.byte	0x04, 0x11
        /*001a*/ 	.short	(.L_5 - .L_4)
	.align		4
.L_4:
        /*001c*/ 	.word	index@(_Z15assignToClusterPfS_Pi)
        /*0020*/ 	.word	0x00000000


	//----- nvinfo : EIATTR_REGCOUNT
	.align		4
.L_5:
        /*0024*/ 	.byte	0x04, 0x2f
        /*0026*/ 	.short	(.L_7 - .L_6)
	.align		4
.L_6:
        /*0028*/ 	.word	index@(_Z15updateCentroidsPfPiS_)
        /*002c*/ 	.word	0x0000001a


	//----- nvinfo : EIATTR_FRAME_SIZE
	.align		4
.L_7:
        /*0030*/ 	.byte	0x04, 0x11
        /*0032*/ 	.short	(.L_9 - .L_8)
	.align		4
.L_8:
        /*0034*/ 	.word	index@($__internal_0_$__cuda_sm3x_div_rn_noftz_f32_slowpath)
        /*0038*/ 	.word	0x00000000


	//----- nvinfo : EIATTR_FRAME_SIZE
	.align		4
.L_9:
        /*003c*/ 	.byte	0x04, 0x11
        /*003e*/ 	.short	(.L_11 - .L_10)
	.align		4
.L_10:
        /*0040*/ 	.word	index@(_Z15updateCentroidsPfPiS_)
        /*0044*/ 	.word	0x00000000


	//----- nvinfo : EIATTR_MIN_STACK_SIZE
	.align		4
.L_11:
        /*0048*/ 	.byte	0x04, 0x12
        /*004a*/ 	.short	(.L_13 - .L_12)
	.align		4
.L_12:
        /*004c*/ 	.word	index@(_Z15updateCentroidsPfPiS_)
        /*0050*/ 	.word	0x00000000


	//----- nvinfo : EIATTR_MIN_STACK_SIZE
	.align		4
.L_13:
        /*0054*/ 	.byte	0x04, 0x12
        /*0056*/ 	.short	(.L_15 - .L_14)
	.align		4
.L_14:
        /*0058*/ 	.word	index@(_Z15assignToClusterPfS_Pi)
        /*005c*/ 	.word	0x00000000
.L_15:


//--------------------- .nv.compat                --------------------------
	.section	.nv.compat,"",@"SHT_CUDA_COMPAT_INFO"
	.align	4
        /*0000*/ 	.byte	0x02, 0x09, 0x00, 0x00, 0x02, 0x02, 0x01, 0x00, 0x02, 0x05, 0x05, 0x00, 0x03, 0x07, 0x01, 0x01
        /*0010*/ 	.byte	0x02, 0x03, 0x00, 0x00, 0x02, 0x06, 0x01, 0x00, 0x04, 0x0b, 0x08, 0x00, 0x01, 0x00, 0x00, 0x00
        /*0020*/ 	.byte	0x00, 0x00, 0x00, 0x00


//--------------------- .nv.info._Z15updateCentroidsPfPiS_ --------------------------
	.section	.nv.info._Z15updateCentroidsPfPiS_,"",@"SHT_CUDA_INFO"
	.sectionflags	@""
	.align	4


	//----- nvinfo : EIATTR_CUDA_API_VERSION
	.align		4
        /*0000*/ 	.byte	0x04, 0x37
        /*0002*/ 	.short	(.L_17 - .L_16)
.L_16:
        /*0004*/ 	.word	0x00000082


	//----- nvinfo : EIATTR_KPARAM_INFO
	.align		4
.L_17:
        /*0008*/ 	.byte	0x04, 0x17
        /*000a*/ 	.short	(.L_19 - .L_18)
.L_18:
        /*000c*/ 	.word	0x00000000
        /*0010*/ 	.short	0x0002
        /*0012*/ 	.short	0x0010
        /*0014*/ 	.byte	0x00, 0xf5, 0x21, 0x00


	//----- nvinfo : EIATTR_KPARAM_INFO
	.align		4
.L_19:
        /*0018*/ 	.byte	0x04, 0x17
        /*001a*/ 	.short	(.L_21 - .L_20)
.L_20:
        /*001c*/ 	.word	0x00000000
        /*0020*/ 	.short	0x0001
        /*0022*/ 	.short	0x0008
        /*0024*/ 	.byte	0x00, 0xf5, 0x21, 0x00


	//----- nvinfo : EIATTR_KPARAM_INFO
	.align		4
.L_21:
        /*0028*/ 	.byte	0x04, 0x17
        /*002a*/ 	.short	(.L_23 - .L_22)
.L_22:
        /*002c*/ 	.word	0x00000000
        /*0030*/ 	.short	0x0000
        /*0032*/ 	.short	0x0000
        /*0034*/ 	.byte	0x00, 0xf5, 0x21, 0x00


	//----- nvinfo : EIATTR_SPARSE_MMA_MASK
	.align		4
.L_23:
        /*0038*/ 	.byte	0x03, 0x50
        /*003a*/ 	.short	0x0000


	//----- nvinfo : EIATTR_MAXREG_COUNT
	.align		4
        /*003c*/ 	.byte	0x03, 0x1b
        /*003e*/ 	.short	0x00ff


	//----- nvinfo : EIATTR_MERCURY_ISA_VERSION
	.align		4
        /*0040*/ 	.byte	0x03, 0x5f
        /*0042*/ 	.short	0x0101


	//----- nvinfo : EIATTR_VRC_CTA_INIT_COUNT
	.align		4
        /*0044*/ 	.byte	0x02, 0x4a
	.zero		1
	.zero		1


	//----- nvinfo : EIATTR_EXIT_INSTR_OFFSETS
	.align		4
        /*0048*/ 	.byte	0x04, 0x1c
        /*004a*/ 	.short	(.L_25 - .L_24)


	//   ....[0]....
.L_24:
        /*004c*/ 	.word	0x00000060


	//   ....[1]....
        /*0050*/ 	.word	0x00000350


	//   ....[2]....
        /*0054*/ 	.word	0x00000730


	//----- nvinfo : EIATTR_CRS_STACK_SIZE
	.align		4
.L_25:
        /*0058*/ 	.byte	0x04, 0x1e
        /*005a*/ 	.short	(.L_27 - .L_26)
.L_26:
        /*005c*/ 	.word	0x00000000


	//----- nvinfo : EIATTR_CBANK_PARAM_SIZE
	.align		4
.L_27:
        /*0060*/ 	.byte	0x03, 0x19
        /*0062*/ 	.short	0x0018


	//----- nvinfo : EIATTR_PARAM_CBANK
	.align		4
        /*0064*/ 	.byte	0x04, 0x0a
        /*0066*/ 	.short	(.L_29 - .L_28)
	.align		4
.L_28:
        /*0068*/ 	.word	index@(.nv.constant0._Z15updateCentroidsPfPiS_)
        /*006c*/ 	.short	0x0380
        /*006e*/ 	.short	0x0018


	//----- nvinfo : EIATTR_SW_WAR
	.align		4
.L_29:
        /*0070*/ 	.byte	0x04, 0x36
        /*0072*/ 	.short	(.L_31 - .L_30)
.L_30:
        /*0074*/ 	.word	0x00000008
.L_31:


//--------------------- .nv.info._Z15assignToClusterPfS_Pi --------------------------
	.section	.nv.info._Z15assignToClusterPfS_Pi,"",@"SHT_CUDA_INFO"
	.sectionflags	@""
	.align	4


	//----- nvinfo : EIATTR_CUDA_API_VERSION
	.align		4
        /*0000*/ 	.byte	0x04, 0x37
        /*0002*/ 	.short	(.L_33 - .L_32)
.L_32:
        /*0004*/ 	.word	0x00000082


	//----- nvinfo : EIATTR_KPARAM_INFO
	.align		4
.L_33:
        /*0008*/ 	.byte	0x04, 0x17
        /*000a*/ 	.short	(.L_35 - .L_34)
.L_34:
        /*000c*/ 	.word	0x00000000
        /*0010*/ 	.short	0x0002
        /*0012*/ 	.short	0x0010
        /*0014*/ 	.byte	0x00, 0xf5, 0x21, 0x00


	//----- nvinfo : EIATTR_KPARAM_INFO
	.align		4
.L_35:
        /*0018*/ 	.byte	0x04, 0x17
        /*001a*/ 	.short	(.L_37 - .L_36)
.L_36:
        /*001c*/ 	.word	0x00000000
        /*0020*/ 	.short	0x0001
        /*0022*/ 	.short	0x0008
        /*0024*/ 	.byte	0x00, 0xf5, 0x21, 0x00


	//----- nvinfo : EIATTR_KPARAM_INFO
	.align		4
.L_37:
        /*0028*/ 	.byte	0x04, 0x17
        /*002a*/ 	.short	(.L_39 - .L_38)
.L_38:
        /*002c*/ 	.word	0x00000000
        /*0030*/ 	.short	0x0000
        /*0032*/ 	.short	0x0000
        /*0034*/ 	.byte	0x00, 0xf5, 0x21, 0x00


	//----- nvinfo : EIATTR_SPARSE_MMA_MASK
	.align		4
.L_39:
        /*0038*/ 	.byte	0x03, 0x50
        /*003a*/ 	.short	0x0000


	//----- nvinfo : EIATTR_MAXREG_COUNT
	.align		4
        /*003c*/ 	.byte	0x03, 0x1b
        /*003e*/ 	.short	0x00ff


	//----- nvinfo : EIATTR_MERCURY_ISA_VERSION
	.align		4
        /*0040*/ 	.byte	0x03, 0x5f
        /*0042*/ 	.short	0x0101


	//----- nvinfo : EIATTR_VRC_CTA_INIT_COUNT
	.align		4
        /*0044*/ 	.byte	0x02, 0x4a
	.zero		1
	.zero		1


	//----- nvinfo : EIATTR_EXIT_INSTR_OFFSETS
	.align		4
        /*0048*/ 	.byte	0x04, 0x1c
        /*004a*/ 	.short	(.L_41 - .L_40)


	//   ....[0]....
.L_40:
        /*004c*/ 	.word	0x00000060


	//   ....[1]....
        /*0050*/ 	.word	0x000006a0


	//----- nvinfo : EIATTR_CRS_STACK_SIZE
	.align		4
.L_41:
        /*0054*/ 	.byte	0x04, 0x1e
        /*0056*/ 	.short	(.L_43 - .L_42)
.L_42:
        /*0058*/ 	.word	0x00000000


	//----- nvinfo : EIATTR_CBANK_PARAM_SIZE
	.align		4
.L_43:
        /*005c*/ 	.byte	0x03, 0x19
        /*005e*/ 	.short	0x0018


	//----- nvinfo : EIATTR_PARAM_CBANK
	.align		4
        /*0060*/ 	.byte	0x04, 0x0a
        /*0062*/ 	.short	(.L_45 - .L_44)
	.align		4
.L_44:
        /*0064*/ 	.word	index@(.nv.constant0._Z15assignToClusterPfS_Pi)
        /*0068*/ 	.short	0x0380
        /*006a*/ 	.short	0x0018


	//----- nvinfo : EIATTR_SW_WAR
	.align		4
.L_45:
        /*006c*/ 	.byte	0x04, 0x36
        /*006e*/ 	.short	(.L_47 - .L_46)
.L_46:
        /*0070*/ 	.word	0x00000008
.L_47:


//--------------------- .nv.callgraph             --------------------------
	.section	.nv.callgraph,"",@"SHT_CUDA_CALLGRAPH"
	.align	4
	.sectionentsize	8
	.align		4
        /*0000*/ 	.word	0x00000000
	.align		4
        /*0004*/ 	.word	0xffffffff
	.align		4
        /*0008*/ 	.word	0x00000000
	.align		4
        /*000c*/ 	.word	0xfffffffe
	.align		4
        /*0010*/ 	.word	0x00000000
	.align		4
        /*0014*/ 	.word	0xfffffffd
	.align		4
        /*0018*/ 	.word	0x00000000
	.align		4
        /*001c*/ 	.word	0xfffffffc


//--------------------- .text._Z15updateCentroidsPfPiS_ --------------------------
	.section	.text._Z15updateCentroidsPfPiS_,"ax",@progbits
	.align	128
        .global         _Z15updateCentroidsPfPiS_
        .type           _Z15updateCentroidsPfPiS_,@function
        .size           _Z15updateCentroidsPfPiS_,(.L_x_32 - _Z15updateCentroidsPfPiS_)
        .other          _Z15updateCentroidsPfPiS_,@"STO_CUDA_ENTRY STV_DEFAULT"
_Z15updateCentroidsPfPiS_:
.text._Z15updateCentroidsPfPiS_:
[----:B------:R-:W-:Y:S01]  /*0000*/  LDC R1, c[0x0][0x37c] ;  /* 0x0000df00ff017b82 */ /* 0x000fe20000000800 */
[----:B------:R-:W0:Y:S07]  /*0010*/  S2R R3, SR_TID.X ;  /* 0x0000000000037919 */ /* 0x000e2e0000002100 */
[----:B------:R-:W0:Y:S08]  /*0020*/  S2UR UR4, SR_CTAID.X ;  /* 0x00000000000479c3 */ /* 0x000e300000002500 */
[----:B------:R-:W0:Y:S02]  /*0030*/  LDC R10, c[0x0][0x360] ;  /* 0x0000d800ff0a7b82 */ /* 0x000e240000000800 */
[----:B0-----:R-:W-:-:S05]  /*0040*/  IMAD R10, R10, UR4, R3 ;  /* 0x000000040a0a7c24 */ /* 0x001fca000f8e0203 */
[----:B------:R-:W-:-:S13]  /*0050*/  ISETP.GT.AND P0, PT, R10, 0x2, PT ;  /* 0x000000020a00780c */ /* 0x000fda0003f04270 */
[----:B------:R-:W-:Y:S05]  /*0060*/  @P0 EXIT ;  /* 0x000000000000094d */ /* 0x000fea0003800000 */
[----:B------:R-:W0:Y:S01]  /*0070*/  LDCU.128 UR4, c[0x0][0x380] ;  /* 0x00007000ff0477ac */ /* 0x000e220008000c00 */
[----:B------:R-:W-:Y:S01]  /*0080*/  CS2R R2, SRZ ;  /* 0x0000000000027805 */ /* 0x000fe2000001ff00 */
[----:B------:R-:W-:Y:S01]  /*0090*/  IMAD.MOV.U32 R0, RZ, RZ, RZ ;  /* 0x000000ffff007224 */ /* 0x000fe200078e00ff */
[----:B------:R-:W-:Y:S01]  /*00a0*/  CS2R R4, SRZ ;  /* 0x0000000000047805 */ /* 0x000fe2000001ff00 */
[----:B------:R-:W1:Y:S01]  /*00b0*/  LDCU.64 UR8, c[0x0][0x358] ;  /* 0x00006b00ff0877ac */ /* 0x000e620008000a00 */
[----:B0-----:R-:W-:Y:S02]  /*00c0*/  UIADD3 UR6, UP0, UPT, UR6, 0x4, URZ ;  /* 0x0000000406067890 */ /* 0x001fe4000ff1e0ff */
[----:B------:R-:W-:Y:S02]  /*00d0*/  UIADD3 UR4, UP1, UPT, UR4, 0x10, URZ ;  /* 0x0000001004047890 */ /* 0x000fe4000ff3e0ff */
[----:B------:R-:W-:Y:S02]  /*00e0*/  UIADD3.X UR7, UPT, UPT, URZ, UR7, URZ, UP0, !UPT ;  /* 0x00000007ff077290 */ /* 0x000fe400087fe4ff */
[----:B------:R-:W-:Y:S01]  /*00f0*/  UIADD3.X UR5, UPT, UPT, URZ, UR5, URZ, UP1, !UPT ;  /* 0x00000005ff057290 */ /* 0x000fe20008ffe4ff */
[----:B------:R-:W-:-:S02]  /*0100*/  IMAD.U32 R6, RZ, RZ, UR6 ;  /* 0x00000006ff067e24 */ /* 0x000fc4000f8e00ff */
[----:B------:R-:W-:Y:S01]  /*0110*/  IMAD.U32 R16, RZ, RZ, UR4 ;  /* 0x00000004ff107e24 */ /* 0x000fe2000f8e00ff */
[----:B------:R-:W-:Y:S01]  /*0120*/  MOV R7, UR7 ;  /* 0x0000000700077c02 */ /* 0x000fe20008000f00 */
[----:B------:R-:W-:Y:S01]  /*0130*/  UMOV UR4, URZ ;  /* 0x000000ff00047c82 */ /* 0x000fe20008000000 */
[----:B-1----:R-:W-:-:S07]  /*0140*/  IMAD.U32 R23, RZ, RZ, UR5 ;  /* 0x00000005ff177e24 */ /* 0x002fce000f8e00ff */
.L_x_0:
[----:B------:R-:W2:Y:S04]  /*0150*/  LDG.E R9, desc[UR8][R6.64+-0x4] ;  /* 0xfffffc0806097981 */ /* 0x000ea8000c1e1900 */
[----:B------:R-:W3:Y:S01]  /*0160*/  LDG.E R11, desc[UR8][R6.64] ;  /* 0x00000008060b7981 */ /* 0x000ee2000c1e1900 */
[----:B------:R-:W-:Y:S01]  /*0170*/  IMAD.MOV.U32 R8, RZ, RZ, R16 ;  /* 0x000000ffff087224 */ /* 0x000fe200078e0010 */
[-C--:B--2---:R-:W-:Y:S02]  /*0180*/  ISETP.NE.AND P0, PT, R9, R10.reuse, PT ;  /* 0x0000000a0900720c */ /* 0x084fe40003f05270 */
[----:B------:R-:W-:Y:S02]  /*0190*/  MOV R9, R23 ;  /* 0x0000001700097202 */ /* 0x000fe40000000f00 */
[----:B---3--:R-:W-:-:S09]  /*01a0*/  ISETP.NE.AND P1, PT, R11, R10, PT ;  /* 0x0000000a0b00720c */ /* 0x008fd20003f25270 */
[----:B------:R-:W2:Y:S04]  /*01b0*/  @!P0 LDG.E R11, desc[UR8][R8.64+-0x10] ;  /* 0xfffff008080b8981 */ /* 0x000ea8000c1e1900 */
[----:B------:R-:W3:Y:S04]  /*01c0*/  @!P0 LDG.E R13, desc[UR8][R8.64+-0xc] ;  /* 0xfffff408080d8981 */ /* 0x000ee8000c1e1900 */
[----:B------:R-:W4:Y:S04]  /*01d0*/  @!P0 LDG.E R15, desc[UR8][R8.64+-0x8] ;  /* 0xfffff808080f8981 */ /* 0x000f28000c1e1900 */
[----:B------:R-:W5:Y:S04]  /*01e0*/  @!P0 LDG.E R12, desc[UR8][R8.64+-0x4] ;  /* 0xfffffc08080c8981 */ /* 0x000f68000c1e1900 */
[----:B------:R-:W5:Y:S04]  /*01f0*/  @!P1 LDG.E R17, desc[UR8][R8.64] ;  /* 0x0000000808119981 */ /* 0x000f68000c1e1900 */
[----:B------:R-:W5:Y:S04]  /*0200*/  @!P1 LDG.E R19, desc[UR8][R8.64+0x4] ;  /* 0x0000040808139981 */ /* 0x000f68000c1e1900 */
[----:B------:R-:W5:Y:S04]  /*0210*/  @!P1 LDG.E R21, desc[UR8][R8.64+0x8] ;  /* 0x0000080808159981 */ /* 0x000f68000c1e1900 */
[----:B------:R-:W5:Y:S01]  /*0220*/  @!P1 LDG.E R14, desc[UR8][R8.64+0xc] ;  /* 0x00000c08080e9981 */ /* 0x000f62000c1e1900 */
[----:B------:R-:W-:Y:S01]  /*0230*/  UIADD3 UR4, UPT, UPT, UR4, 0x2, URZ ;  /* 0x0000000204047890 */ /* 0x000fe2000fffe0ff */
[----:B------:R-:W-:-:S02]  /*0240*/  IADD3 R6, P2, PT, R6, 0x8, RZ ;  /* 0x0000000806067810 */ /* 0x000fc40007f5e0ff */
[----:B------:R-:W-:Y:S01]  /*0250*/  IADD3 R16, P3, PT, R8, 0x20, RZ ;  /* 0x0000002008107810 */ /* 0x000fe20007f7e0ff */
[----:B------:R-:W-:Y:S01]  /*0260*/  UISETP.NE.AND UP0, UPT, UR4, 0x96, UPT ;  /* 0x000000960400788c */ /* 0x000fe2000bf05270 */
[----:B------:R-:W-:Y:S01]  /*0270*/  @!P0 IADD3 R5, PT, PT, R5, 0x1, RZ ;  /* 0x0000000105058810 */ /* 0x000fe20007ffe0ff */
[----:B------:R-:W-:Y:S02]  /*0280*/  IMAD.X R7, RZ, RZ, R7, P2 ;  /* 0x000000ffff077224 */ /* 0x000fe400010e0607 */
[----:B------:R-:W-:Y:S02]  /*0290*/  IMAD.X R23, RZ, RZ, R9, P3 ;  /* 0x000000ffff177224 */ /* 0x000fe400018e0609 */
[----:B------:R-:W-:Y:S02]  /*02a0*/  @!P1 VIADD R5, R5, 0x1 ;  /* 0x0000000105059836 */ /* 0x000fe40000000000 */
[----:B--2---:R-:W-:Y:S01]  /*02b0*/  @!P0 FADD R4, R4, R11 ;  /* 0x0000000b04048221 */ /* 0x004fe20000000000 */
[----:B---3--:R-:W-:Y:S01]  /*02c0*/  @!P0 FADD R2, R2, R13 ;  /* 0x0000000d02028221 */ /* 0x008fe20000000000 */
[----:B----4-:R-:W-:Y:S01]  /*02d0*/  @!P0 FADD R0, R0, R15 ;  /* 0x0000000f00008221 */ /* 0x010fe20000000000 */
[----:B-----5:R-:W-:Y:S01]  /*02e0*/  @!P0 FADD R3, R3, R12 ;  /* 0x0000000c03038221 */ /* 0x020fe20000000000 */
[----:B------:R-:W-:Y:S01]  /*02f0*/  @!P1 FADD R4, R4, R17 ;  /* 0x0000001104049221 */ /* 0x000fe20000000000 */
[----:B------:R-:W-:Y:S01]  /*0300*/  @!P1 FADD R2, R2, R19 ;  /* 0x0000001302029221 */ /* 0x000fe20000000000 */
[----:B------:R-:W-:Y:S01]  /*0310*/  @!P1 FADD R0, R0, R21 ;  /* 0x0000001500009221 */ /* 0x000fe20000000000 */
[----:B------:R-:W-:Y:S01]  /*0320*/  @!P1 FADD R3, R3, R14 ;  /* 0x0000000e03039221 */ /* 0x000fe20000000000 */
[----:B------:R-:W-:Y:S06]  /*0330*/  BRA.U UP0, `(.L_x_0) ;  /* 0xfffffffd00847547 */ /* 0x000fec000b83ffff */
[----:B------:R-:W-:-:S13]  /*0340*/  ISETP.GE.AND P0, PT, R5, 0x1, PT ;  /* 0x000000010500780c */ /* 0x000fda0003f06270 */
[----:B------:R-:W-:Y:S05]  /*0350*/  @!P0 EXIT ;  /* 0x000000000000894d */ /* 0x000fea0003800000 */
[----:B------:R-:W-:Y:S01]  /*0360*/  I2FP.F32.U32 R5, R5 ;  /* 0x0000000500057245 */ /* 0x000fe20000201000 */
[----:B------:R-:W-:Y:S03]  /*0370*/  BSSY.RECONVERGENT B0, `(.L_x_1) ;  /* 0x000000c000007945 */ /* 0x000fe60003800200 */
[----:B------:R-:W0:Y:S08]  /*0380*/  MUFU.RCP R6, R5 ;  /* 0x0000000500067308 */ /* 0x000e300000001000 */
[----:B------:R-:W1:Y:S01]  /*0390*/  FCHK P0, R4, R5 ;  /* 0x0000000504007302 */ /* 0x000e620000000000 */
[----:B0-----:R-:W-:-:S04]  /*03a0*/  FFMA R7, -R5, R6, 1 ;  /* 0x3f80000005077423 */ /* 0x001fc80000000106 */
[----:B------:R-:W-:Y:S01]  /*03b0*/  FFMA R7, R6, R7, R6 ;  /* 0x0000000706077223 */ /* 0x000fe20000000006 */
[----:B------:R-:W-:-:S03]  /*03c0*/  IMAD.SHL.U32 R6, R10, 0x4, RZ ;  /* 0x000000040a067824 */ /* 0x000fc600078e00ff */
[----:B------:R-:W-:-:S04]  /*03d0*/  FFMA R8, R4, R7, RZ ;  /* 0x0000000704087223 */ /* 0x000fc800000000ff */
[----:B------:R-:W-:-:S04]  /*03e0*/  FFMA R9, -R5, R8, R4 ;  /* 0x0000000805097223 */ /* 0x000fc80000000104 */
[----:B------:R-:W-:Y:S01]  /*03f0*/  FFMA R11, R7, R9, R8 ;  /* 0x00000009070b7223 */ /* 0x000fe20000000008 */
[----:B-1----:R-:W-:Y:S06]  /*0400*/  @!P0 BRA `(.L_x_2) ;  /* 0x0000000000088947 */ /* 0x002fec0003800000 */
[----:B------:R-:W-:-:S07]  /*0410*/  MOV R8, 0x430 ;  /* 0x0000043000087802 */ /* 0x000fce0000000f00 */
[----:B------:R-:W-:Y:S05]  /*0420*/  CALL.REL.NOINC `($__internal_0_$__cuda_sm3x_div_rn_noftz_f32_slowpath) ;  /* 0x0000000000c47944 */ /* 0x000fea0003c00000 */
.L_x_2:
[----:B------:R-:W-:Y:S05]  /*0430*/  BSYNC.RECONVERGENT B0 ;  /* 0x0000000000007941 */ /* 0x000fea0003800200 */
.L_x_1:
[----:B------:R-:W0:Y:S01]  /*0440*/  LDC.64 R8, c[0x0][0x390] ;  /* 0x0000e400ff087b82 */ /* 0x000e220000000a00 */
[----:B------:R-:W1:Y:S01]  /*0450*/  MUFU.RCP R4, R5 ;  /* 0x0000000500047308 */ /* 0x000e620000001000 */
[----:B------:R-:W-:Y:S07]  /*0460*/  BSSY.RECONVERGENT B0, `(.L_x_3) ;  /* 0x000000e000007945 */ /* 0x000fee0003800200 */
[----:B------:R-:W2:Y:S01]  /*0470*/  FCHK P0, R2, R5 ;  /* 0x0000000502007302 */ /* 0x000ea20000000000 */
[----:B0-----:R-:W-:-:S04]  /*0480*/  IMAD.WIDE R6, R6, 0x4, R8 ;  /* 0x0000000406067825 */ /* 0x001fc800078e0208 */
[----:B-1----:R-:W-:Y:S01]  /*0490*/  FFMA R9, -R5, R4, 1 ;  /* 0x3f80000005097423 */ /* 0x002fe20000000104 */
[----:B------:R0:W-:Y:S03]  /*04a0*/  STG.E desc[UR8][R6.64], R11 ;  /* 0x0000000b06007986 */ /* 0x0001e6000c101908 */
[----:B------:R-:W-:-:S04]  /*04b0*/  FFMA R13, R4, R9, R4 ;  /* 0x00000009040d7223 */ /* 0x000fc80000000004 */
[----:B------:R-:W-:-:S04]  /*04c0*/  FFMA R4, R2, R13, RZ ;  /* 0x0000000d02047223 */ /* 0x000fc800000000ff */
[----:B------:R-:W-:-:S04]  /*04d0*/  FFMA R9, -R5, R4, R2 ;  /* 0x0000000405097223 */ /* 0x000fc80000000102 */
[----:B------:R-:W-:Y:S01]  /*04e0*/  FFMA R9, R13, R9, R4 ;  /* 0x000000090d097223 */ /* 0x000fe20000000004 */
[----:B0-2---:R-:W-:Y:S06]  /*04f0*/  @!P0 BRA `(.L_x_4) ;  /* 0x0000000000108947 */ /* 0x005fec0003800000 */
[----:B------:R-:W-:Y:S02]  /*0500*/  MOV R4, R2 ;  /* 0x0000000200047202 */ /* 0x000fe40000000f00 */
[----:B------:R-:W-:-:S07]  /*0510*/  MOV R8, 0x530 ;  /* 0x0000053000087802 */ /* 0x000fce0000000f00 */
[----:B------:R-:W-:Y:S05]  /*0520*/  CALL.REL.NOINC `($__internal_0_$__cuda_sm3x_div_rn_noftz_f32_slowpath) ;  /* 0x0000000000847944 */ /* 0x000fea0003c00000 */
[----:B------:R-:W-:-:S07]  /*0530*/  IMAD.MOV.U32 R9, RZ, RZ, R11 ;  /* 0x000000ffff097224 */ /* 0x000fce00078e000b */
.L_x_4:
[----:B------:R-:W-:Y:S05]  /*0540*/  BSYNC.RECONVERGENT B0 ;  /* 0x0000000000007941 */ /* 0x000fea0003800200 */
.L_x_3:
[----:B------:R-:W0:Y:S01]  /*0550*/  MUFU.RCP R2, R5 ;  /* 0x0000000500027308 */ /* 0x000e220000001000 */
[----:B------:R1:W-:Y:S01]  /*0560*/  STG.E desc[UR8][R6.64+0x4], R9 ;  /* 0x0000040906007986 */ /* 0x0003e2000c101908 */
[----:B------:R-:W-:Y:S06]  /*0570*/  BSSY.RECONVERGENT B0, `(.L_x_5) ;  /* 0x000000b000007945 */ /* 0x000fec0003800200 */
[----:B------:R-:W2:Y:S01]  /*0580*/  FCHK P0, R0, R5 ;  /* 0x0000000500007302 */ /* 0x000ea20000000000 */
[----:B0-----:R-:W-:-:S04]  /*0590*/  FFMA R11, -R5, R2, 1 ;  /* 0x3f800000050b7423 */ /* 0x001fc80000000102 */
[----:B------:R-:W-:-:S04]  /*05a0*/  FFMA R13, R2, R11, R2 ;  /* 0x0000000b020d7223 */ /* 0x000fc80000000002 */
[----:B------:R-:W-:-:S04]  /*05b0*/  FFMA R2, R0, R13, RZ ;  /* 0x0000000d00027223 */ /* 0x000fc800000000ff */
[----:B------:R-:W-:-:S04]  /*05c0*/  FFMA R11, -R5, R2, R0 ;  /* 0x00000002050b7223 */ /* 0x000fc80000000100 */
[----:B------:R-:W-:Y:S01]  /*05d0*/  FFMA R11, R13, R11, R2 ;  /* 0x0000000b0d0b7223 */ /* 0x000fe20000000002 */
[----:B-12---:R-:W-:Y:S06]  /*05e0*/  @!P0 BRA `(.L_x_6) ;  /* 0x00000000000c8947 */ /* 0x006fec0003800000 */
[----:B------:R-:W-:Y:S01]  /*05f0*/  IMAD.MOV.U32 R4, RZ, RZ, R0 ;  /* 0x000000ffff047224 */ /* 0x000fe200078e0000 */
[----:B------:R-:W-:-:S07]  /*0600*/  MOV R8, 0x620 ;  /* 0x0000062000087802 */ /* 0x000fce0000000f00 */
[----:B------:R-:W-:Y:S05]  /*0610*/  CALL.REL.NOINC `($__internal_0_$__cuda_sm3x_div_rn_noftz_f32_slowpath) ;  /* 0x0000000000487944 */ /* 0x000fea0003c00000 */
.L_x_6:
[----:B------:R-:W-:Y:S05]  /*0620*/  BSYNC.RECONVERGENT B0 ;  /* 0x0000000000007941 */ /* 0x000fea0003800200 */
.L_x_5:
        /* <DEDUP_REMOVED lines=10> */
[----:B------:R-:W-:Y:S02]  /*06d0*/  MOV R4, R3 ;  /* 0x0000000300047202 */ /* 0x000fe40000000f00 */
[----:B------:R-:W-:-:S07]  /*06e0*/  MOV R8, 0x700 ;  /* 0x0000070000087802 */ /* 0x000fce0000000f00 */
[----:B------:R-:W-:Y:S05]  /*06f0*/  CALL.REL.NOINC `($__internal_0_$__cuda_sm3x_div_rn_noftz_f32_slowpath) ;  /* 0x0000000000107944 */ /* 0x000fea0003c00000 */
[----:B------:R-:W-:-:S07]  /*0700*/  IMAD.MOV.U32 R9, RZ, RZ, R11 ;  /* 0x000000ffff097224 */ /* 0x000fce00078e000b */
.L_x_8:
[----:B------:R-:W-:Y:S05]  /*0710*/  BSYNC.RECONVERGENT B0 ;  /* 0x0000000000007941 */ /* 0x000fea0003800200 */
.L_x_7:
[----:B------:R-:W-:Y:S01]  /*0720*/  STG.E desc[UR8][R6.64+0xc], R9 ;  /* 0x00000c0906007986 */ /* 0x000fe2000c101908 */
[----:B------:R-:W-:Y:S05]  /*0730*/  EXIT ;  /* 0x000000000000794d */ /* 0x000fea0003800000 */
        .weak           $__internal_0_$__cuda_sm3x_div_rn_noftz_f32_slowpath
        .type           $__internal_0_$__cuda_sm3x_div_rn_noftz_f32_slowpath,@function
        .size           $__internal_0_$__cuda_sm3x_div_rn_noftz_f32_slowpath,(.L_x_32 - $__internal_0_$__cuda_sm3x_div_rn_noftz_f32_slowpath)
$__internal_0_$__cuda_sm3x_div_rn_noftz_f32_slowpath:
[--C-:B------:R-:W-:Y:S01]  /*0740*/  SHF.R.U32.HI R10, RZ, 0x17, R5.reuse ;  /* 0x00000017ff0a7819 */ /* 0x100fe20000011605 */
[----:B------:R-:W-:Y:S01]  /*0750*/  BSSY.RECONVERGENT B1, `(.L_x_9) ;  /* 0x0000063000017945 */ /* 0x000fe20003800200 */
[----:B------:R-:W-:Y:S01]  /*0760*/  SHF.R.U32.HI R9, RZ, 0x17, R4 ;  /* 0x00000017ff097819 */ /* 0x000fe20000011604 */
[----:B------:R-:W-:Y:S01]  /*0770*/  IMAD.MOV.U32 R11, RZ, RZ, R5 ;  /* 0x000000ffff0b7224 */ /* 0x000fe200078e0005 */
[----:B------:R-:W-:Y:S02]  /*0780*/  LOP3.LUT R10, R10, 0xff, RZ, 0xc0, !PT ;  /* 0x000000ff0a0a7812 */ /* 0x000fe400078ec0ff */
[----:B------:R-:W-:-:S03]  /*0790*/  LOP3.LUT R14, R9, 0xff, RZ, 0xc0, !PT ;  /* 0x000000ff090e7812 */ /* 0x000fc600078ec0ff */
[----:B------:R-:W-:Y:S01]  /*07a0*/  VIADD R13, R10, 0xffffffff ;  /* 0xffffffff0a0d7836 */ /* 0x000fe20000000000 */
[----:B------:R-:W-:-:S04]  /*07b0*/  IADD3 R12, PT, PT, R14, -0x1, RZ ;  /* 0xffffffff0e0c7810 */ /* 0x000fc80007ffe0ff */
[----:B------:R-:W-:-:S04]  /*07c0*/  ISETP.GT.U32.AND P0, PT, R13, 0xfd, PT ;  /* 0x000000fd0d00780c */ /* 0x000fc80003f04070 */
[----:B------:R-:W-:-:S13]  /*07d0*/  ISETP.GT.U32.OR P0, PT, R12, 0xfd, P0 ;  /* 0x000000fd0c00780c */ /* 0x000fda0000704470 */
[----:B------:R-:W-:Y:S01]  /*07e0*/  @!P0 IMAD.MOV.U32 R9, RZ, RZ, RZ ;  /* 0x000000ffff098224 */ /* 0x000fe200078e00ff */
[----:B------:R-:W-:Y:S06]  /*07f0*/  @!P0 BRA `(.L_x_10) ;  /* 0x00000000005c8947 */ /* 0x000fec0003800000 */
[----:B------:R-:W-:Y:S02]  /*0800*/  FSETP.GTU.FTZ.AND P0, PT, |R4|, +INF , PT ;  /* 0x7f8000000400780b */ /* 0x000fe40003f1c200 */
[----:B------:R-:W-:-:S04]  /*0810*/  FSETP.GTU.FTZ.AND P1, PT, |R5|, +INF , PT ;  /* 0x7f8000000500780b */ /* 0x000fc80003f3c200 */
[----:B------:R-:W-:-:S13]  /*0820*/  PLOP3.LUT P0, PT, P0, P1, PT, 0xf8, 0x8f ;  /* 0x00000000008f781c */ /* 0x000fda0000703f70 */
[----:B------:R-:W-:Y:S05]  /*0830*/  @P0 BRA `(.L_x_11) ;  /* 0x00000004004c0947 */ /* 0x000fea0003800000 */
[----:B------:R-:W-:-:S13]  /*0840*/  LOP3.LUT P0, RZ, R11, 0x7fffffff, R4, 0xc8, !PT ;  /* 0x7fffffff0bff7812 */ /* 0x000fda000780c804 */
[----:B------:R-:W-:Y:S05]  /*0850*/  @!P0 BRA `(.L_x_12) ;  /* 0x00000004003c8947 */ /* 0x000fea0003800000 */
[C---:B------:R-:W-:Y:S02]  /*0860*/  FSETP.NEU.FTZ.AND P1, PT, |R4|.reuse, +INF , PT ;  /* 0x7f8000000400780b */ /* 0x040fe40003f3d200 */
[----:B------:R-:W-:Y:S02]  /*0870*/  FSETP.NEU.FTZ.AND P2, PT, |R5|, +INF , PT ;  /* 0x7f8000000500780b */ /* 0x000fe40003f5d200 */
[----:B------:R-:W-:-:S11]  /*0880*/  FSETP.NEU.FTZ.AND P0, PT, |R4|, +INF , PT ;  /* 0x7f8000000400780b */ /* 0x000fd60003f1d200 */
[----:B------:R-:W-:Y:S05]  /*0890*/  @!P2 BRA !P1, `(.L_x_12) ;  /* 0x00000004002ca947 */ /* 0x000fea0004800000 */
[----:B------:R-:W-:-:S04]  /*08a0*/  LOP3.LUT P1, RZ, R4, 0x7fffffff, RZ, 0xc0, !PT ;  /* 0x7fffffff04ff7812 */ /* 0x000fc8000782c0ff */
[----:B------:R-:W-:-:S13]  /*08b0*/  PLOP3.LUT P1, PT, P2, P1, PT, 0x2f, 0xf2 ;  /* 0x0000000000f2781c */ /* 0x000fda0001722577 */
[----:B------:R-:W-:Y:S05]  /*08c0*/  @P1 BRA `(.L_x_13) ;  /* 0x0000000400181947 */ /* 0x000fea0003800000 */
[----:B------:R-:W-:-:S04]  /*08d0*/  LOP3.LUT P1, RZ, R11, 0x7fffffff, RZ, 0xc0, !PT ;  /* 0x7fffffff0bff7812 */ /* 0x000fc8000782c0ff */
[----:B------:R-:W-:-:S13]  /*08e0*/  PLOP3.LUT P0, PT, P0, P1, PT, 0x2f, 0xf2 ;  /* 0x0000000000f2781c */ /* 0x000fda0000702577 */
[----:B------:R-:W-:Y:S05]  /*08f0*/  @P0 BRA `(.L_x_14) ;  /* 0x0000000400000947 */ /* 0x000fea0003800000 */
[----:B------:R-:W-:Y:S02]  /*0900*/  ISETP.GE.AND P0, PT, R12, RZ, PT ;  /* 0x000000ff0c00720c */ /* 0x000fe40003f06270 */
[----:B------:R-:W-:-:S11]  /*0910*/  ISETP.GE.AND P1, PT, R13, RZ, PT ;  /* 0x000000ff0d00720c */ /* 0x000fd60003f26270 */
[----:B------:R-:W-:Y:S01]  /*0920*/  @P0 MOV R9, RZ ;  /* 0x000000ff00090202 */ /* 0x000fe20000000f00 */
[----:B------:R-:W-:Y:S02]  /*0930*/  @!P0 IMAD.MOV.U32 R9, RZ, RZ, -0x40 ;  /* 0xffffffc0ff098424 */ /* 0x000fe400078e00ff */
[----:B------:R-:W-:Y:S01]  /*0940*/  @!P0 FFMA R4, R4, 1.84467440737095516160e+19, RZ ;  /* 0x5f80000004048823 */ /* 0x000fe200000000ff */
[----:B------:R-:W-:Y:S01]  /*0950*/  @!P1 FFMA R11, R5, 1.84467440737095516160e+19, RZ ;  /* 0x5f800000050b9823 */ /* 0x000fe200000000ff */
[----:B------:R-:W-:-:S07]  /*0960*/  @!P1 VIADD R9, R9, 0x40 ;  /* 0x0000004009099836 */ /* 0x000fce0000000000 */
.L_x_10:
[----:B------:R-:W-:Y:S01]  /*0970*/  LEA R12, R10, 0xc0800000, 0x17 ;  /* 0xc08000000a0c7811 */ /* 0x000fe200078eb8ff */
[----:B------:R-:W-:Y:S03]  /*0980*/  BSSY.RECONVERGENT B2, `(.L_x_15) ;  /* 0x0000036000027945 */ /* 0x000fe60003800200 */
[----:B------:R-:W-:Y:S01]  /*0990*/  IADD3 R12, PT, PT, -R12, R11, RZ ;  /* 0x0000000b0c0c7210 */ /* 0x000fe20007ffe1ff */
[----:B------:R-:W-:-:S03]  /*09a0*/  VIADD R11, R14, 0xffffff81 ;  /* 0xffffff810e0b7836 */ /* 0x000fc60000000000 */
[----:B------:R0:W1:Y:S01]  /*09b0*/  MUFU.RCP R13, R12 ;  /* 0x0000000c000d7308 */ /* 0x0000620000001000 */
[----:B------:R-:W-:Y:S01]  /*09c0*/  FADD.FTZ R15, -R12, -RZ ;  /* 0x800000ff0c0f7221 */ /* 0x000fe20000010100 */
[C---:B------:R-:W-:Y:S01]  /*09d0*/  IMAD R4, R11.reuse, -0x800000, R4 ;  /* 0xff8000000b047824 */ /* 0x040fe200078e0204 */
[----:B0-----:R-:W-:-:S05]  /*09e0*/  IADD3 R12, PT, PT, R11, 0x7f, -R10 ;  /* 0x0000007f0b0c7810 */ /* 0x001fca0007ffe80a */
[----:B------:R-:W-:Y:S02]  /*09f0*/  IMAD.IADD R9, R12, 0x1, R9 ;  /* 0x000000010c097824 */ /* 0x000fe400078e0209 */
[----:B-1----:R-:W-:-:S04]  /*0a00*/  FFMA R14, R13, R15, 1 ;  /* 0x3f8000000d0e7423 */ /* 0x002fc8000000000f */
[----:B------:R-:W-:-:S04]  /*0a10*/  FFMA R16, R13, R14, R13 ;  /* 0x0000000e0d107223 */ /* 0x000fc8000000000d */
[----:B------:R-:W-:-:S04]  /*0a20*/  FFMA R13, R4, R16, RZ ;  /* 0x00000010040d7223 */ /* 0x000fc800000000ff */
[----:B------:R-:W-:-:S04]  /*0a30*/  FFMA R14, R15, R13, R4 ;  /* 0x0000000d0f0e7223 */ /* 0x000fc80000000004 */
[----:B------:R-:W-:-:S04]  /*0a40*/  FFMA R13, R16, R14, R13 ;  /* 0x0000000e100d7223 */ /* 0x000fc8000000000d */
[----:B------:R-:W-:-:S04]  /*0a50*/  FFMA R14, R15, R13, R4 ;  /* 0x0000000d0f0e7223 */ /* 0x000fc80000000004 */
[----:B------:R-:W-:-:S05]  /*0a60*/  FFMA R4, R16, R14, R13 ;  /* 0x0000000e10047223 */ /* 0x000fca000000000d */
[----:B------:R-:W-:-:S04]  /*0a70*/  SHF.R.U32.HI R10, RZ, 0x17, R4 ;  /* 0x00000017ff0a7819 */ /* 0x000fc80000011604 */
[----:B------:R-:W-:-:S04]  /*0a80*/  LOP3.LUT R10, R10, 0xff, RZ, 0xc0, !PT ;  /* 0x000000ff0a0a7812 */ /* 0x000fc800078ec0ff */
[----:B------:R-:W-:-:S05]  /*0a90*/  IADD3 R15, PT, PT, R10, R9, RZ ;  /* 0x000000090a0f7210 */ /* 0x000fca0007ffe0ff */
[----:B------:R-:W-:-:S05]  /*0aa0*/  VIADD R10, R15, 0xffffffff ;  /* 0xffffffff0f0a7836 */ /* 0x000fca0000000000 */
[----:B------:R-:W-:-:S13]  /*0ab0*/  ISETP.GE.U32.AND P0, PT, R10, 0xfe, PT ;  /* 0x000000fe0a00780c */ /* 0x000fda0003f06070 */
[----:B------:R-:W-:Y:S05]  /*0ac0*/  @!P0 BRA `(.L_x_16) ;  /* 0x0000000000808947 */ /* 0x000fea0003800000 */
[----:B------:R-:W-:-:S13]  /*0ad0*/  ISETP.GT.AND P0, PT, R15, 0xfe, PT ;  /* 0x000000fe0f00780c */ /* 0x000fda0003f04270 */
[----:B------:R-:W-:Y:S05]  /*0ae0*/  @P0 BRA `(.L_x_17) ;  /* 0x00000000006c0947 */ /* 0x000fea0003800000 */
[----:B------:R-:W-:-:S13]  /*0af0*/  ISETP.GE.AND P0, PT, R15, 0x1, PT ;  /* 0x000000010f00780c */ /* 0x000fda0003f06270 */
[----:B------:R-:W-:Y:S05]  /*0b00*/  @P0 BRA `(.L_x_18) ;  /* 0x0000000000740947 */ /* 0x000fea0003800000 */
[----:B------:R-:W-:Y:S02]  /*0b10*/  ISETP.GE.AND P0, PT, R15, -0x18, PT ;  /* 0xffffffe80f00780c */ /* 0x000fe40003f06270 */
[----:B------:R-:W-:-:S11]  /*0b20*/  LOP3.LUT R4, R4, 0x80000000, RZ, 0xc0, !PT ;  /* 0x8000000004047812 */ /* 0x000fd600078ec0ff */
[----:B------:R-:W-:Y:S05]  /*0b30*/  @!P0 BRA `(.L_x_18) ;  /* 0x0000000000688947 */ /* 0x000fea0003800000 */
[CCC-:B------:R-:W-:Y:S01]  /*0b40*/  FFMA.RZ R9, R16.reuse, R14.reuse, R13.reuse ;  /* 0x0000000e10097223 */ /* 0x1c0fe2000000c00d */
[C---:B------:R-:W-:Y:S02]  /*0b50*/  VIADD R12, R15.reuse, 0x20 ;  /* 0x000000200f0c7836 */ /* 0x040fe40000000000 */
[CCC-:B------:R-:W-:Y:S01]  /*0b60*/  FFMA.RM R10, R16.reuse, R14.reuse, R13.reuse ;  /* 0x0000000e100a7223 */ /* 0x1c0fe2000000400d */
[----:B------:R-:W-:Y:S02]  /*0b70*/  ISETP.NE.AND P2, PT, R15, RZ, PT ;  /* 0x000000ff0f00720c */ /* 0x000fe40003f45270 */
[----:B------:R-:W-:Y:S01]  /*0b80*/  LOP3.LUT R11, R9, 0x7fffff, RZ, 0xc0, !PT ;  /* 0x007fffff090b7812 */ /* 0x000fe200078ec0ff */
[----:B------:R-:W-:Y:S01]  /*0b90*/  FFMA.RP R9, R16, R14, R13 ;  /* 0x0000000e10097223 */ /* 0x000fe2000000800d */
[----:B------:R-:W-:Y:S02]  /*0ba0*/  ISETP.NE.AND P1, PT, R15, RZ, PT ;  /* 0x000000ff0f00720c */ /* 0x000fe40003f25270 */
[----:B------:R-:W-:-:S02]  /*0bb0*/  LOP3.LUT R11, R11, 0x800000, RZ, 0xfc, !PT ;  /* 0x008000000b0b7812 */ /* 0x000fc400078efcff */
[----:B------:R-:W-:Y:S02]  /*0bc0*/  IADD3 R13, PT, PT, -R15, RZ, RZ ;  /* 0x000000ff0f0d7210 */ /* 0x000fe40007ffe1ff */
[----:B------:R-:W-:Y:S02]  /*0bd0*/  SHF.L.U32 R12, R11, R12, RZ ;  /* 0x0000000c0b0c7219 */ /* 0x000fe400000006ff */
[----:B------:R-:W-:Y:S02]  /*0be0*/  FSETP.NEU.FTZ.AND P0, PT, R9, R10, PT ;  /* 0x0000000a0900720b */ /* 0x000fe40003f1d000 */
[----:B------:R-:W-:Y:S02]  /*0bf0*/  SEL R10, R13, RZ, P2 ;  /* 0x000000ff0d0a7207 */ /* 0x000fe40001000000 */
[----:B------:R-:W-:Y:S02]  /*0c00*/  ISETP.NE.AND P1, PT, R12, RZ, P1 ;  /* 0x000000ff0c00720c */ /* 0x000fe40000f25270 */
[----:B------:R-:W-:-:S02]  /*0c10*/  SHF.R.U32.HI R10, RZ, R10, R11 ;  /* 0x0000000aff0a7219 */ /* 0x000fc4000001160b */
[----:B------:R-:W-:Y:S02]  /*0c20*/  PLOP3.LUT P0, PT, P0, P1, PT, 0xf8, 0x8f ;  /* 0x00000000008f781c */ /* 0x000fe40000703f70 */
[----:B------:R-:W-:Y:S02]  /*0c30*/  SHF.R.U32.HI R12, RZ, 0x1, R10 ;  /* 0x00000001ff0c7819 */ /* 0x000fe4000001160a */
[----:B------:R-:W-:-:S04]  /*0c40*/  SEL R9, RZ, 0x1, !P0 ;  /* 0x00000001ff097807 */ /* 0x000fc80004000000 */
[----:B------:R-:W-:-:S04]  /*0c50*/  LOP3.LUT R9, R9, 0x1, R12, 0xf8, !PT ;  /* 0x0000000109097812 */ /* 0x000fc800078ef80c */
[----:B------:R-:W-:-:S05]  /*0c60*/  LOP3.LUT R9, R9, R10, RZ, 0xc0, !PT ;  /* 0x0000000a09097212 */ /* 0x000fca00078ec0ff */
[----:B------:R-:W-:-:S05]  /*0c70*/  IMAD.IADD R9, R12, 0x1, R9 ;  /* 0x000000010c097824 */ /* 0x000fca00078e0209 */
[----:B------:R-:W-:Y:S01]  /*0c80*/  LOP3.LUT R4, R9, R4, RZ, 0xfc, !PT ;  /* 0x0000000409047212 */ /* 0x000fe200078efcff */
[----:B------:R-:W-:Y:S06]  /*0c90*/  BRA `(.L_x_18) ;  /* 0x0000000000107947 */ /* 0x000fec0003800000 */
.L_x_17:
[----:B------:R-:W-:-:S04]  /*0ca0*/  LOP3.LUT R4, R4, 0x80000000, RZ, 0xc0, !PT ;  /* 0x8000000004047812 */ /* 0x000fc800078ec0ff */
[----:B------:R-:W-:Y:S01]  /*0cb0*/  LOP3.LUT R4, R4, 0x7f800000, RZ, 0xfc, !PT ;  /* 0x7f80000004047812 */ /* 0x000fe200078efcff */
[----:B------:R-:W-:Y:S06]  /*0cc0*/  BRA `(.L_x_18) ;  /* 0x0000000000047947 */ /* 0x000fec0003800000 */
.L_x_16:
[----:B------:R-:W-:-:S07]  /*0cd0*/  IMAD R4, R9, 0x800000, R4 ;  /* 0x0080000009047824 */ /* 0x000fce00078e0204 */
.L_x_18:
[----:B------:R-:W-:Y:S05]  /*0ce0*/  BSYNC.RECONVERGENT B2 ;  /* 0x0000000000027941 */ /* 0x000fea0003800200 */
.L_x_15:
[----:B------:R-:W-:Y:S05]  /*0cf0*/  BRA `(.L_x_19) ;  /* 0x0000000000207947 */ /* 0x000fea0003800000 */
.L_x_14:
[----:B------:R-:W-:-:S04]  /*0d00*/  LOP3.LUT R4, R11, 0x80000000, R4, 0x48, !PT ;  /* 0x800000000b047812 */ /* 0x000fc800078e4804 */
[----:B------:R-:W-:Y:S01]  /*0d10*/  LOP3.LUT R4, R4, 0x7f800000, RZ, 0xfc, !PT ;  /* 0x7f80000004047812 */ /* 0x000fe200078efcff */
[----:B------:R-:W-:Y:S06]  /*0d20*/  BRA `(.L_x_19) ;  /* 0x0000000000147947 */ /* 0x000fec0003800000 */
.L_x_13:
[----:B------:R-:W-:Y:S01]  /*0d30*/  LOP3.LUT R4, R11, 0x80000000, R4, 0x48, !PT ;  /* 0x800000000b047812 */ /* 0x000fe200078e4804 */
[----:B------:R-:W-:Y:S06]  /*0d40*/  BRA `(.L_x_19) ;  /* 0x00000000000c7947 */ /* 0x000fec0003800000 */
.L_x_12:
[----:B------:R-:W0:Y:S01]  /*0d50*/  MUFU.RSQ R4, -QNAN ;  /* 0xffc0000000047908 */ /* 0x000e220000001400 */
[----:B------:R-:W-:Y:S05]  /*0d60*/  BRA `(.L_x_19) ;  /* 0x0000000000047947 */ /* 0x000fea0003800000 */
.L_x_11:
[----:B------:R-:W-:-:S07]  /*0d70*/  FADD.FTZ R4, R4, R5 ;  /* 0x0000000504047221 */ /* 0x000fce0000010000 */
.L_x_19:
[----:B------:R-:W-:Y:S05]  /*0d80*/  BSYNC.RECONVERGENT B1 ;  /* 0x0000000000017941 */ /* 0x000fea0003800200 */
.L_x_9:
[----:B------:R-:W-:Y:S01]  /*0d90*/  IMAD.MOV.U32 R9, RZ, RZ, 0x0 ;  /* 0x00000000ff097424 */ /* 0x000fe200078e00ff */
[----:B0-----:R-:W-:-:S03]  /*0da0*/  MOV R11, R4 ;  /* 0x00000004000b7202 */ /* 0x001fc60000000f00 */
[----:B------:R-:W-:Y:S05]  /*0db0*/  RET.REL.NODEC R8 `(_Z15updateCentroidsPfPiS_) ;  /* 0xfffffff008907950 */ /* 0x000fea0003c3ffff */
.L_x_20:
[----:B------:R-:W-:-:S00]  /*0dc0*/  BRA `(.L_x_20) ;  /* 0xfffffffc00fc7947 */ /* 0x000fc0000383ffff */
[----:B------:R-:W-:-:S00]  /*0dd0*/  NOP ;  /* 0x0000000000007918 */ /* 0x000fc00000000000 */
        /* <DEDUP_REMOVED lines=10> */
.L_x_32:


//--------------------- .text._Z15assignToClusterPfS_Pi --------------------------
	.section	.text._Z15assignToClusterPfS_Pi,"ax",@progbits
	.align	128
        .global         _Z15assignToClusterPfS_Pi
        .type           _Z15assignToClusterPfS_Pi,@function
        .size           _Z15assignToClusterPfS_Pi,(.L_x_33 - _Z15assignToClusterPfS_Pi)
        .other          _Z15assignToClusterPfS_Pi,@"STO_CUDA_ENTRY STV_DEFAULT"
_Z15assignToClusterPfS_Pi:
.text._Z15assignToClusterPfS_Pi:
[----:B------:R-:W-:Y:S01]  /*0000*/  LDC R1, c[0x0][0x37c] ;  /* 0x0000df00ff017b82 */ /* 0x000fe20000000800 */
[----:B------:R-:W0:Y:S07]  /*0010*/  S2R R3, SR_TID.X ;  /* 0x0000000000037919 */ /* 0x000e2e0000002100 */
[----:B------:R-:W0:Y:S08]  /*0020*/  S2UR UR4, SR_CTAID.X ;  /* 0x00000000000479c3 */ /* 0x000e300000002500 */
[----:B------:R-:W0:Y:S02]  /*0030*/  LDC R2, c[0x0][0x360] ;  /* 0x0000d800ff027b82 */ /* 0x000e240000000800 */
[----:B0-----:R-:W-:-:S05]  /*0040*/  IMAD R2, R2, UR4, R3 ;  /* 0x0000000402027c24 */ /* 0x001fca000f8e0203 */
[----:B------:R-:W-:-:S13]  /*0050*/  ISETP.GT.AND P0, PT, R2, 0x95, PT ;  /* 0x000000950200780c */ /* 0x000fda0003f04270 */
[----:B------:R-:W-:Y:S05]  /*0060*/  @P0 EXIT ;  /* 0x000000000000094d */ /* 0x000fea0003800000 */
[----:B------:R-:W0:Y:S01]  /*0070*/  LDC.64 R10, c[0x0][0x380] ;  /* 0x0000e000ff0a7b82 */ /* 0x000e220000000a00 */
[----:B------:R-:W1:Y:S01]  /*0080*/  LDCU.64 UR4, c[0x0][0x358] ;  /* 0x00006b00ff0477ac */ /* 0x000e620008000a00 */
[----:B------:R-:W-:-:S06]  /*0090*/  SHF.L.U32 R3, R2, 0x2, RZ ;  /* 0x0000000202037819 */ /* 0x000fcc00000006ff */
[----:B------:R-:W2:Y:S01]  /*00a0*/  LDC.64 R8, c[0x0][0x388] ;  /* 0x0000e200ff087b82 */ /* 0x000ea20000000a00 */
[----:B0-----:R-:W-:-:S05]  /*00b0*/  IMAD.WIDE R10, R3, 0x4, R10 ;  /* 0x00000004030a7825 */ /* 0x001fca00078e020a */
[----:B-1----:R-:W3:Y:S04]  /*00c0*/  LDG.E R5, desc[UR4][R10.64] ;  /* 0x000000040a057981 */ /* 0x002ee8000c1e1900 */
[----:B--2---:R-:W3:Y:S04]  /*00d0*/  LDG.E R0, desc[UR4][R8.64] ;  /* 0x0000000408007981 */ /* 0x004ee8000c1e1900 */
[----:B------:R-:W2:Y:S04]  /*00e0*/  LDG.E R12, desc[UR4][R8.64+0x4] ;  /* 0x00000404080c7981 */ /* 0x000ea8000c1e1900 */
[----:B------:R-:W2:Y:S04]  /*00f0*/  LDG.E R3, desc[UR4][R10.64+0x4] ;  /* 0x000004040a037981 */ /* 0x000ea8000c1e1900 */
[----:B------:R-:W4:Y:S04]  /*0100*/  LDG.E R13, desc[UR4][R8.64+0x8] ;  /* 0x00000804080d7981 */ /* 0x000f28000c1e1900 */
[----:B------:R-:W4:Y:S04]  /*0110*/  LDG.E R4, desc[UR4][R10.64+0x8] ;  /* 0x000008040a047981 */ /* 0x000f28000c1e1900 */
[----:B------:R-:W5:Y:S04]  /*0120*/  LDG.E R6, desc[UR4][R10.64+0xc] ;  /* 0x00000c040a067981 */ /* 0x000f68000c1e1900 */
[----:B------:R-:W5:Y:S01]  /*0130*/  LDG.E R15, desc[UR4][R8.64+0xc] ;  /* 0x00000c04080f7981 */ /* 0x000f62000c1e1900 */
[----:B------:R-:W-:Y:S01]  /*0140*/  BSSY.RECONVERGENT B0, `(.L_x_21) ;  /* 0x0000015000007945 */ /* 0x000fe20003800200 */
[----:B---3--:R-:W-:-:S04]  /*0150*/  FADD R0, R0, -R5 ;  /* 0x8000000500007221 */ /* 0x008fc80000000000 */
[----:B------:R-:W-:Y:S01]  /*0160*/  FFMA R0, R0, R0, RZ ;  /* 0x0000000000007223 */ /* 0x000fe200000000ff */
[----:B--2---:R-:W-:-:S04]  /*0170*/  FADD R7, R12, -R3 ;  /* 0x800000030c077221 */ /* 0x004fc80000000000 */
[----:B------:R-:W-:Y:S01]  /*0180*/  FFMA R0, R7, R7, R0 ;  /* 0x0000000707007223 */ /* 0x000fe20000000000 */
[----:B----4-:R-:W-:-:S04]  /*0190*/  FADD R13, R13, -R4 ;  /* 0x800000040d0d7221 */ /* 0x010fc80000000000 */
[----:B------:R-:W-:Y:S01]  /*01a0*/  FFMA R0, R13, R13, R0 ;  /* 0x0000000d0d007223 */ /* 0x000fe20000000000 */
[----:B-----5:R-:W-:-:S04]  /*01b0*/  FADD R15, R15, -R6 ;  /* 0x800000060f0f7221 */ /* 0x020fc80000000000 */
[----:B------:R-:W-:-:S05]  /*01c0*/  FFMA R0, R15, R15, R0 ;  /* 0x0000000f0f007223 */ /* 0x000fca0000000000 */
[----:B------:R-:W-:Y:S01]  /*01d0*/  IADD3 R12, PT, PT, R0, -0xd000000, RZ ;  /* 0xf3000000000c7810 */ /* 0x000fe20007ffe0ff */
[----:B------:R0:W1:Y:S03]  /*01e0*/  MUFU.RSQ R7, R0 ;  /* 0x0000000000077308 */ /* 0x0000660000001400 */
[----:B------:R-:W-:-:S13]  /*01f0*/  ISETP.GT.U32.AND P0, PT, R12, 0x727fffff, PT ;  /* 0x727fffff0c00780c */ /* 0x000fda0003f04070 */
[----:B0-----:R-:W-:Y:S05]  /*0200*/  @!P0 BRA `(.L_x_22) ;  /* 0x0000000000108947 */ /* 0x001fea0003800000 */
[----:B------:R-:W-:-:S07]  /*0210*/  MOV R14, 0x230 ;  /* 0x00000230000e7802 */ /* 0x000fce0000000f00 */
[----:B-1----:R-:W-:Y:S05]  /*0220*/  CALL.REL.NOINC `($__internal_1_$__cuda_sm20_sqrt_rn_f32_slowpath) ;  /* 0x0000000400207944 */ /* 0x002fea0003c00000 */
[----:B------:R-:W-:Y:S01]  /*0230*/  MOV R7, R9 ;  /* 0x0000000900077202 */ /* 0x000fe20000000f00 */
[----:B------:R-:W-:Y:S06]  /*0240*/  BRA `(.L_x_23) ;  /* 0x0000000000107947 */ /* 0x000fec0003800000 */
.L_x_22:
[----:B-1----:R-:W-:Y:S01]  /*0250*/  FMUL.FTZ R9, R0, R7 ;  /* 0x0000000700097220 */ /* 0x002fe20000410000 */
[----:B------:R-:W-:-:S03]  /*0260*/  FMUL.FTZ R7, R7, 0.5 ;  /* 0x3f00000007077820 */ /* 0x000fc60000410000 */
[----:B------:R-:W-:-:S04]  /*0270*/  FFMA R0, -R9, R9, R0 ;  /* 0x0000000909007223 */ /* 0x000fc80000000100 */
[----:B------:R-:W-:-:S07]  /*0280*/  FFMA R7, R0, R7, R9 ;  /* 0x0000000700077223 */ /* 0x000fce0000000009 */
.L_x_23:
[----:B------:R-:W-:Y:S05]  /*0290*/  BSYNC.RECONVERGENT B0 ;  /* 0x0000000000007941 */ /* 0x000fea0003800200 */
.L_x_21:
[----:B------:R-:W0:Y:S02]  /*02a0*/  LDC.64 R8, c[0x0][0x388] ;  /* 0x0000e200ff087b82 */ /* 0x000e240000000a00 */
[----:B0-----:R-:W2:Y:S04]  /*02b0*/  LDG.E R0, desc[UR4][R8.64+0x10] ;  /* 0x0000100408007981 */ /* 0x001ea8000c1e1900 */
[----:B------:R-:W3:Y:S04]  /*02c0*/  LDG.E R10, desc[UR4][R8.64+0x14] ;  /* 0x00001404080a7981 */ /* 0x000ee8000c1e1900 */
[----:B------:R-:W4:Y:S04]  /*02d0*/  LDG.E R13, desc[UR4][R8.64+0x18] ;  /* 0x00001804080d7981 */ /* 0x000f28000c1e1900 */
[----:B------:R0:W5:Y:S01]  /*02e0*/  LDG.E R15, desc[UR4][R8.64+0x1c] ;  /* 0x00001c04080f7981 */ /* 0x000162000c1e1900 */
[C---:B------:R-:W-:Y:S01]  /*02f0*/  FSETP.NE.AND P0, PT, R7.reuse, +INF , PT ;  /* 0x7f8000000700780b */ /* 0x040fe20003f05000 */
[----:B------:R-:W-:Y:S03]  /*0300*/  BSSY.RECONVERGENT B0, `(.L_x_24) ;  /* 0x0000016000007945 */ /* 0x000fe60003800200 */
[----:B0-----:R-:W-:-:S02]  /*0310*/  FSEL R8, R7, +INF , P0 ;  /* 0x7f80000007087808 */ /* 0x001fc40000000000 */
[----:B------:R-:W-:Y:S01]  /*0320*/  SEL R7, RZ, 0xffffffff, P0 ;  /* 0xffffffffff077807 */ /* 0x000fe20000000000 */
[----:B--2---:R-:W-:Y:S01]  /*0330*/  FADD R0, -R5, R0 ;  /* 0x0000000005007221 */ /* 0x004fe20000000100 */
[----:B---3--:R-:W-:-:S03]  /*0340*/  FADD R11, -R3, R10 ;  /* 0x0000000a030b7221 */ /* 0x008fc60000000100 */
[----:B------:R-:W-:Y:S01]  /*0350*/  FFMA R0, R0, R0, RZ ;  /* 0x0000000000007223 */ /* 0x000fe200000000ff */
[----:B----4-:R-:W-:-:S03]  /*0360*/  FADD R13, -R4, R13 ;  /* 0x0000000d040d7221 */ /* 0x010fc60000000100 */
[----:B------:R-:W-:Y:S01]  /*0370*/  FFMA R0, R11, R11, R0 ;  /* 0x0000000b0b007223 */ /* 0x000fe20000000000 */
[----:B-----5:R-:W-:-:S03]  /*0380*/  FADD R15, -R6, R15 ;  /* 0x0000000f060f7221 */ /* 0x020fc60000000100 */
[----:B------:R-:W-:-:S04]  /*0390*/  FFMA R0, R13, R13, R0 ;  /* 0x0000000d0d007223 */ /* 0x000fc80000000000 */
[----:B------:R-:W-:-:S04]  /*03a0*/  FFMA R0, R15, R15, R0 ;  /* 0x0000000f0f007223 */ /* 0x000fc80000000000 */
[----:B------:R0:W1:Y:S01]  /*03b0*/  MUFU.RSQ R11, R0 ;  /* 0x00000000000b7308 */ /* 0x0000620000001400 */
[----:B------:R-:W-:-:S04]  /*03c0*/  IADD3 R10, PT, PT, R0, -0xd000000, RZ ;  /* 0xf3000000000a7810 */ /* 0x000fc80007ffe0ff */
[----:B------:R-:W-:-:S13]  /*03d0*/  ISETP.GT.U32.AND P1, PT, R10, 0x727fffff, PT ;  /* 0x727fffff0a00780c */ /* 0x000fda0003f24070 */
[----:B01----:R-:W-:Y:S05]  /*03e0*/  @!P1 BRA `(.L_x_25) ;  /* 0x00000000000c9947 */ /* 0x003fea0003800000 */
[----:B------:R-:W-:-:S07]  /*03f0*/  MOV R14, 0x410 ;  /* 0x00000410000e7802 */ /* 0x000fce0000000f00 */
[----:B------:R-:W-:Y:S05]  /*0400*/  CALL.REL.NOINC `($__internal_1_$__cuda_sm20_sqrt_rn_f32_slowpath) ;  /* 0x0000000000a87944 */ /* 0x000fea0003c00000 */
[----:B------:R-:W-:Y:S05]  /*0410*/  BRA `(.L_x_26) ;  /* 0x0000000000107947 */ /* 0x000fea0003800000 */
.L_x_25:
[----:B------:R-:W-:Y:S01]  /*0420*/  FMUL.FTZ R9, R0, R11 ;  /* 0x0000000b00097220 */ /* 0x000fe20000410000 */
[----:B------:R-:W-:-:S03]  /*0430*/  FMUL.FTZ R11, R11, 0.5 ;  /* 0x3f0000000b0b7820 */ /* 0x000fc60000410000 */
[----:B------:R-:W-:-:S04]  /*0440*/  FFMA R0, -R9, R9, R0 ;  /* 0x0000000909007223 */ /* 0x000fc80000000100 */
[----:B------:R-:W-:-:S07]  /*0450*/  FFMA R9, R0, R11, R9 ;  /* 0x0000000b00097223 */ /* 0x000fce0000000009 */
.L_x_26:
[----:B------:R-:W-:Y:S05]  /*0460*/  BSYNC.RECONVERGENT B0 ;  /* 0x0000000000007941 */ /* 0x000fea0003800200 */
.L_x_24:
[----:B------:R-:W0:Y:S02]  /*0470*/  LDC.64 R10, c[0x0][0x388] ;  /* 0x0000e200ff0a7b82 */ /* 0x000e240000000a00 */
[----:B0-----:R-:W2:Y:S04]  /*0480*/  LDG.E R0, desc[UR4][R10.64+0x20] ;  /* 0x000020040a007981 */ /* 0x001ea8000c1e1900 */
[----:B------:R-:W3:Y:S04]  /*0490*/  LDG.E R12, desc[UR4][R10.64+0x24] ;  /* 0x000024040a0c7981 */ /* 0x000ee8000c1e1900 */
[----:B------:R-:W4:Y:S04]  /*04a0*/  LDG.E R13, desc[UR4][R10.64+0x28] ;  /* 0x000028040a0d7981 */ /* 0x000f28000c1e1900 */
[----:B------:R-:W5:Y:S01]  /*04b0*/  LDG.E R15, desc[UR4][R10.64+0x2c] ;  /* 0x00002c040a0f7981 */ /* 0x000f62000c1e1900 */
[----:B------:R-:W-:Y:S01]  /*04c0*/  FSETP.GEU.AND P0, PT, R9, R8, PT ;  /* 0x000000080900720b */ /* 0x000fe20003f0e000 */
[----:B------:R-:W-:Y:S03]  /*04d0*/  BSSY.RECONVERGENT B0, `(.L_x_27) ;  /* 0x0000017000007945 */ /* 0x000fe60003800200 */
[----:B------:R-:W-:Y:S01]  /*04e0*/  SEL R7, R7, 0x1, P0 ;  /* 0x0000000107077807 */ /* 0x000fe20000000000 */
[----:B--2---:R-:W-:Y:S01]  /*04f0*/  FADD R0, -R5, R0 ;  /* 0x0000000005007221 */ /* 0x004fe20000000100 */
[----:B---3--:R-:W-:-:S03]  /*0500*/  FADD R3, -R3, R12 ;  /* 0x0000000c03037221 */ /* 0x008fc60000000100 */
[----:B------:R-:W-:Y:S01]  /*0510*/  FFMA R0, R0, R0, RZ ;  /* 0x0000000000007223 */ /* 0x000fe200000000ff */
[----:B----4-:R-:W-:-:S03]  /*0520*/  FADD R13, -R4, R13 ;  /* 0x0000000d040d7221 */ /* 0x010fc60000000100 */
[----:B------:R-:W-:Y:S01]  /*0530*/  FFMA R0, R3, R3, R0 ;  /* 0x0000000303007223 */ /* 0x000fe20000000000 */
[----:B-----5:R-:W-:-:S03]  /*0540*/  FADD R15, -R6, R15 ;  /* 0x0000000f060f7221 */ /* 0x020fc60000000100 */
[----:B------:R-:W-:-:S04]  /*0550*/  FFMA R0, R13, R13, R0 ;  /* 0x0000000d0d007223 */ /* 0x000fc80000000000 */
[----:B------:R-:W-:Y:S01]  /*0560*/  FFMA R0, R15, R15, R0 ;  /* 0x0000000f0f007223 */ /* 0x000fe20000000000 */
[----:B------:R-:W-:-:S03]  /*0570*/  FSEL R15, R9, R8, !P0 ;  /* 0x00000008090f7208 */ /* 0x000fc60004000000 */
[----:B------:R0:W1:Y:S01]  /*0580*/  MUFU.RSQ R3, R0 ;  /* 0x0000000000037308 */ /* 0x0000620000001400 */
[----:B------:R-:W-:-:S04]  /*0590*/  IADD3 R4, PT, PT, R0, -0xd000000, RZ ;  /* 0xf300000000047810 */ /* 0x000fc80007ffe0ff */
[----:B------:R-:W-:-:S13]  /*05a0*/  ISETP.GT.U32.AND P1, PT, R4, 0x727fffff, PT ;  /* 0x727fffff0400780c */ /* 0x000fda0003f24070 */
[----:B01----:R-:W-:Y:S05]  /*05b0*/  @!P1 BRA `(.L_x_28) ;  /* 0x0000000000109947 */ /* 0x003fea0003800000 */
[----:B------:R-:W-:-:S07]  /*05c0*/  MOV R14, 0x5e0 ;  /* 0x000005e0000e7802 */ /* 0x000fce0000000f00 */
[----:B------:R-:W-:Y:S05]  /*05d0*/  CALL.REL.NOINC `($__internal_1_$__cuda_sm20_sqrt_rn_f32_slowpath) ;  /* 0x0000000000347944 */ /* 0x000fea0003c00000 */
[----:B------:R-:W-:Y:S01]  /*05e0*/  MOV R0, R9 ;  /* 0x0000000900007202 */ /* 0x000fe20000000f00 */
[----:B------:R-:W-:Y:S06]  /*05f0*/  BRA `(.L_x_29) ;  /* 0x0000000000107947 */ /* 0x000fec0003800000 */
.L_x_28:
[----:B------:R-:W-:Y:S01]  /*0600*/  FMUL.FTZ R5, R0, R3 ;  /* 0x0000000300057220 */ /* 0x000fe20000410000 */
[----:B------:R-:W-:-:S03]  /*0610*/  FMUL.FTZ R3, R3, 0.5 ;  /* 0x3f00000003037820 */ /* 0x000fc60000410000 */
[----:B------:R-:W-:-:S04]  /*0620*/  FFMA R0, -R5, R5, R0 ;  /* 0x0000000505007223 */ /* 0x000fc80000000100 */
[----:B------:R-:W-:-:S07]  /*0630*/  FFMA R0, R0, R3, R5 ;  /* 0x0000000300007223 */ /* 0x000fce0000000005 */
.L_x_29:
[----:B------:R-:W-:Y:S05]  /*0640*/  BSYNC.RECONVERGENT B0 ;  /* 0x0000000000007941 */ /* 0x000fea0003800200 */
.L_x_27:
[----:B------:R-:W0:Y:S01]  /*0650*/  LDC.64 R4, c[0x0][0x390] ;  /* 0x0000e400ff047b82 */ /* 0x000e220000000a00 */
[----:B------:R-:W-:Y:S01]  /*0660*/  FSETP.GEU.AND P0, PT, R0, R15, PT ;  /* 0x0000000f0000720b */ /* 0x000fe20003f0e000 */
[----:B0-----:R-:W-:-:S03]  /*0670*/  IMAD.WIDE R2, R2, 0x4, R4 ;  /* 0x0000000402027825 */ /* 0x001fc600078e0204 */
[----:B------:R-:W-:-:S05]  /*0680*/  SEL R5, R7, 0x2, P0 ;  /* 0x0000000207057807 */ /* 0x000fca0000000000 */
[----:B------:R-:W-:Y:S01]  /*0690*/  STG.E desc[UR4][R2.64], R5 ;  /* 0x0000000502007986 */ /* 0x000fe2000c101904 */
[----:B------:R-:W-:Y:S05]  /*06a0*/  EXIT ;  /* 0x000000000000794d */ /* 0x000fea0003800000 */
        .weak           $__internal_1_$__cuda_sm20_sqrt_rn_f32_slowpath
        .type           $__internal_1_$__cuda_sm20_sqrt_rn_f32_slowpath,@function
        .size           $__internal_1_$__cuda_sm20_sqrt_rn_f32_slowpath,(.L_x_33 - $__internal_1_$__cuda_sm20_sqrt_rn_f32_slowpath)
$__internal_1_$__cuda_sm20_sqrt_rn_f32_slowpath:
[----:B------:R-:W-:-:S13]  /*06b0*/  LOP3.LUT P0, RZ, R0, 0x7fffffff, RZ, 0xc0, !PT ;  /* 0x7fffffff00ff7812 */ /* 0x000fda000780c0ff */
[----:B------:R-:W-:Y:S01]  /*06c0*/  @!P0 MOV R9, R0 ;  /* 0x0000000000098202 */ /* 0x000fe20000000f00 */
[----:B------:R-:W-:Y:S06]  /*06d0*/  @!P0 BRA `(.L_x_30) ;  /* 0x0000000000408947 */ /* 0x000fec0003800000 */
[----:B------:R-:W-:-:S13]  /*06e0*/  FSETP.GEU.FTZ.AND P0, PT, R0, RZ, PT ;  /* 0x000000ff0000720b */ /* 0x000fda0003f1e000 */
[----:B------:R-:W-:Y:S01]  /*06f0*/  @!P0 MOV R9, 0x7fffffff ;  /* 0x7fffffff00098802 */ /* 0x000fe20000000f00 */
[----:B------:R-:W-:Y:S06]  /*0700*/  @!P0 BRA `(.L_x_30) ;  /* 0x0000000000348947 */ /* 0x000fec0003800000 */
[----:B------:R-:W-:-:S13]  /*0710*/  FSETP.GTU.FTZ.AND P0, PT, |R0|, +INF , PT ;  /* 0x7f8000000000780b */ /* 0x000fda0003f1c200 */
[----:B------:R-:W-:Y:S01]  /*0720*/  @P0 FADD.FTZ R9, R0, 1 ;  /* 0x3f80000000090421 */ /* 0x000fe20000010000 */
[----:B------:R-:W-:Y:S06]  /*0730*/  @P0 BRA `(.L_x_30) ;  /* 0x0000000000280947 */ /* 0x000fec0003800000 */
[----:B------:R-:W-:-:S13]  /*0740*/  FSETP.NEU.FTZ.AND P0, PT, |R0|, +INF , PT ;  /* 0x7f8000000000780b */ /* 0x000fda0003f1d200 */
[----:B------:R-:W-:-:S04]  /*0750*/  @P0 FFMA R10, R0, 1.84467440737095516160e+19, RZ ;  /* 0x5f800000000a0823 */ /* 0x000fc800000000ff */
[----:B------:R-:W0:Y:S02]  /*0760*/  @P0 MUFU.RSQ R9, R10 ;  /* 0x0000000a00090308 */ /* 0x000e240000001400 */
[----:B0-----:R-:W-:Y:S01]  /*0770*/  @P0 FMUL.FTZ R11, R10, R9 ;  /* 0x000000090a0b0220 */ /* 0x001fe20000410000 */
[----:B------:R-:W-:Y:S01]  /*0780*/  @P0 FMUL.FTZ R13, R9, 0.5 ;  /* 0x3f000000090d0820 */ /* 0x000fe20000410000 */
[----:B------:R-:W-:Y:S02]  /*0790*/  @!P0 MOV R9, R0 ;  /* 0x0000000000098202 */ /* 0x000fe40000000f00 */
[----:B------:R-:W-:-:S04]  /*07a0*/  @P0 FADD.FTZ R12, -R11, -RZ ;  /* 0x800000ff0b0c0221 */ /* 0x000fc80000010100 */
[----:B------:R-:W-:-:S04]  /*07b0*/  @P0 FFMA R12, R11, R12, R10 ;  /* 0x0000000c0b0c0223 */ /* 0x000fc8000000000a */
[----:B------:R-:W-:-:S04]  /*07c0*/  @P0 FFMA R12, R12, R13, R11 ;  /* 0x0000000d0c0c0223 */ /* 0x000fc8000000000b */
[----:B------:R-:W-:-:S07]  /*07d0*/  @P0 FMUL.FTZ R9, R12, 2.3283064365386962891e-10 ;  /* 0x2f8000000c090820 */ /* 0x000fce0000410000 */
.L_x_30:
[----:B------:R-:W-:Y:S01]  /*07e0*/  HFMA2 R11, -RZ, RZ, 0, 0 ;  /* 0x00000000ff0b7431 */ /* 0x000fe200000001ff */
[----:B------:R-:W-:-:S04]  /*07f0*/  MOV R10, R14 ;  /* 0x0000000e000a7202 */ /* 0x000fc80000000f00 */
[----:B------:R-:W-:Y:S05]  /*0800*/  RET.REL.NODEC R10 `(_Z15assignToClusterPfS_Pi) ;  /* 0xfffffff40afc7950 */ /* 0x000fea0003c3ffff */
.L_x_31:
        /* <DEDUP_REMOVED lines=15> */
.L_x_33:


//--------------------- .nv.shared.reserved.0     --------------------------
	.section	.nv.shared.reserved.0,"aw",@nobits
	.weak		__nv_reservedSMEM_offset_0_alias
	.size		__nv_reservedSMEM_offset_0_alias, 0, 64
	.other		__nv_reservedSMEM_offset_0_alias,@"STO_CUDA_RESERVED_SHARED STV_DEFAULT"
__nv_reservedSMEM_offset_0_alias:
	.zero		0
	.zero		64


//--------------------- .nv.constant0._Z15updateCentroidsPfPiS_ --------------------------
	.section	.nv.constant0._Z15updateCentroidsPfPiS_,"a",@progbits
	.sectionflags	@""
	.align	4
.nv.constant0._Z15updateCentroidsPfPiS_:
	.zero		920


//--------------------- .nv.constant0._Z15assignToClusterPfS_Pi --------------------------
	.section	.nv.constant0._Z15assignToClusterPfS_Pi,"a",@progbits
	.sectionflags	@""
	.align	4
.nv.constant0._Z15assignToClusterPfS_Pi:
	.zero		920


//--------------------- SYMBOLS --------------------------

	.type		.nv.reservedSmem.offset0,@object
	.size		.nv.reservedSmem.offset0,0x4
